//
// Generated by NVIDIA NVVM Compiler
//
// Compiler Build ID: CL-36424714
// Cuda compilation tools, release 13.0, V13.0.88
// Based on NVVM 20.0.0
//

.version 9.0
.target sm_100
.address_size 64

	// .globl	_Z12WarmUpKernelv

.visible .entry _Z12WarmUpKernelv()
{


	ret;

}


// ===== COMPILED SASS (sm_100) =====

	.target	sm_100

	.elftype	@"ET_EXEC"


//--------------------- .note.nv.tkinfo           --------------------------
	.section	.note.nv.tkinfo,"",@"SHT_NOTE"
	.sectionflags	@"SHF_NOTE_NV_TKINFO"
	.tkinfo
        /*0018*/ 	.word	0x00000002
        /*0030*/ 	.string	""
        /*0030*/ 	.string	"ptxas"
        /*0030*/ 	.string	"Cuda compilation tools, release 13.0, V13.0.88"
        /*0030*/ 	.string	"Build cuda_13.0.r13.0/compiler.36424714_0"
        /*0030*/ 	.string	"-arch sm_100 -m 64 "



//--------------------- .note.nv.cuinfo           --------------------------
	.section	.note.nv.cuinfo,"",@"SHT_NOTE"
	.sectionflags	@"SHF_NOTE_NV_CUINFO"
        /*0018*/ 	.short	0x0002
        /*001a*/ 	.short	0x0064
        /*001c*/ 	.short	0x0082
	.zero		2


//--------------------- .nv.info                  --------------------------
	.section	.nv.info,"",@"SHT_CUDA_INFO"
	.align	4


	//----- nvinfo : EIATTR_REGCOUNT
	.align		4
        /*0000*/ 	.byte	0x04, 0x2f
        /*0002*/ 	.short	(.L_1 - .L_0)
	.align		4
.L_0:
        /*0004*/ 	.word	index@(_Z12WarmUpKernelv)
        /*0008*/ 	.word	0x00000004


	//----- nvinfo : EIATTR_FRAME_SIZE
	.align		4
.L_1:
        /*000c*/ 	.byte	0x04, 0x11
        /*000e*/ 	.short	(.L_3 - .L_2)
	.align		4
.L_2:
        /*0010*/ 	.word	index@(_Z12WarmUpKernelv)
        /*0014*/ 	.word	0x00000000


	//----- nvinfo : EIATTR_MIN_STACK_SIZE
	.align		4
.L_3:
        /*0018*/ 	.byte	0x04, 0x12
        /*001a*/ 	.short	(.L_5 - .L_4)
	.align		4
.L_4:
        /*001c*/ 	.word	index@(_Z12WarmUpKernelv)
        /*0020*/ 	.word	0x00000000
.L_5:


//--------------------- .nv.compat                --------------------------
	.section	.nv.compat,"",@"SHT_CUDA_COMPAT_INFO"
	.align	4
        /*0000*/ 	.byte	0x02, 0x09, 0x00, 0x00, 0x02, 0x02, 0x01, 0x00, 0x02, 0x05, 0x05, 0x00, 0x03, 0x07, 0x01, 0x01
        /*0010*/ 	.byte	0x02, 0x03, 0x00, 0x00, 0x02, 0x06, 0x01, 0x00, 0x04, 0x0b, 0x08, 0x00, 0x09, 0x00, 0x00, 0x00
        /*0020*/ 	.byte	0x00, 0x00, 0x00, 0x00


//--------------------- .nv.info._Z12WarmUpKernelv --------------------------
	.section	.nv.info._Z12WarmUpKernelv,"",@"SHT_CUDA_INFO"
	.sectionflags	@""
	.align	4


	//----- nvinfo : EIATTR_CUDA_API_VERSION
	.align		4
        /*0000*/ 	.byte	0x04, 0x37
        /*0002*/ 	.short	(.L_7 - .L_6)
.L_6:
        /*0004*/ 	.word	0x00000082


	//----- nvinfo : EIATTR_SPARSE_MMA_MASK
	.align		4
.L_7:
        /*0008*/ 	.byte	0x03, 0x50
        /*000a*/ 	.short	0x0000


	//----- nvinfo : EIATTR_MAXREG_COUNT
	.align		4
        /*000c*/ 	.byte	0x03, 0x1b
        /*000e*/ 	.short	0x00ff


	//----- nvinfo : EIATTR_MERCURY_ISA_VERSION
	.align		4
        /*0010*/ 	.byte	0x03, 0x5f
        /*0012*/ 	.short	0x0101


	//----- nvinfo : EIATTR_VRC_CTA_INIT_COUNT
	.align		4
        /*0014*/ 	.byte	0x02, 0x4a
	.zero		1
	.zero		1


	//----- nvinfo : EIATTR_EXIT_INSTR_OFFSETS
	.align		4
        /*0018*/ 	.byte	0x04, 0x1c
        /*001a*/ 	.short	(.L_9 - .L_8)


	//   ....[0]....
.L_8:
        /*001c*/ 	.word	0x00000010


	//----- nvinfo : EIATTR_SW_WAR
	.align		4
.L_9:
        /*0020*/ 	.byte	0x04, 0x36
        /*0022*/ 	.short	(.L_11 - .L_10)
.L_10:
        /*0024*/ 	.word	0x00000008
.L_11:


//--------------------- .nv.callgraph             --------------------------
	.section	.nv.callgraph,"",@"SHT_CUDA_CALLGRAPH"
	.align	4
	.sectionentsize	8
	.align		4
        /*0000*/ 	.word	0x00000000
	.align		4
        /*0004*/ 	.word	0xffffffff
	.align		4
        /*0008*/ 	.word	0x00000000
	.align		4
        /*000c*/ 	.word	0xfffffffe
	.align		4
        /*0010*/ 	.word	0x00000000
	.align		4
        /*0014*/ 	.word	0xfffffffd
	.align		4
        /*0018*/ 	.word	0x00000000
	.align		4
        /*001c*/ 	.word	0xfffffffc


//--------------------- .text._Z12WarmUpKernelv   --------------------------
	.section	.text._Z12WarmUpKernelv,"ax",@progbits
	.align	128
        .global         _Z12WarmUpKernelv
        .type           _Z12WarmUpKernelv,@function
        .size           _Z12WarmUpKernelv,(.L_x_1 - _Z12WarmUpKernelv)
        .other          _Z12WarmUpKernelv,@"STO_CUDA_ENTRY STV_DEFAULT"
_Z12WarmUpKernelv:
.text._Z12WarmUpKernelv:
[----:B------:R-:W-:Y:S01]  /*0000*/  LDC R1, c[0x0][0x37c] ;  /* 0x0000df00ff017b82 */ /* 0x000fe20000000800 */
[----:B------:R-:W-:Y:S05]  /*0010*/  EXIT ;  /* 0x000000000000794d */ /* 0x000fea0003800000 */
.L_x_0:
[----:B------:R-:W-:-:S00]  /*0020*/  BRA `(.L_x_0) ;  /* 0xfffffffc00fc7947 */ /* 0x000fc0000383ffff */
[----:B------:R-:W-:-:S00]  /*0030*/  NOP ;  /* 0x0000000000007918 */ /* 0x000fc00000000000 */
        /* <DEDUP_REMOVED lines=12> */
.L_x_1:


//--------------------- .nv.shared.reserved.0     --------------------------
	.section	.nv.shared.reserved.0,"aw",@nobits
	.weak		__nv_reservedSMEM_offset_0_alias
	.size		__nv_reservedSMEM_offset_0_alias, 0, 64
	.other		__nv_reservedSMEM_offset_0_alias,@"STO_CUDA_RESERVED_SHARED STV_DEFAULT"
__nv_reservedSMEM_offset_0_alias:
	.zero		0
	.zero		64


//--------------------- .nv.constant0._Z12WarmUpKernelv --------------------------
	.section	.nv.constant0._Z12WarmUpKernelv,"a",@progbits
	.sectionflags	@""
	.align	4
.nv.constant0._Z12WarmUpKernelv:
	.zero		896


//--------------------- SYMBOLS --------------------------

	.type		.nv.reservedSmem.offset0,@object
	.size		.nv.reservedSmem.offset0,0x4
